//
// Generated by NVIDIA NVVM Compiler
//
// Compiler Build ID: CL-36424714
// Cuda compilation tools, release 13.0, V13.0.88
// Based on NVVM 20.0.0
//

.version 9.0
.target sm_100
.address_size 64

	// .globl	_Z3sumPiS_S_

.visible .entry _Z3sumPiS_S_(
	.param .u64 .ptr .align 1 _Z3sumPiS_S__param_0,
	.param .u64 .ptr .align 1 _Z3sumPiS_S__param_1,
	.param .u64 .ptr .align 1 _Z3sumPiS_S__param_2
)
{
	.reg .b32 	%r<4>;
	.reg .b64 	%rd<5>;

	ld.param.u64 	%rd1, [_Z3sumPiS_S__param_0];
	cvta.to.global.u64 	%rd2, %rd1;
	mov.u32 	%r1, %tid.x;
	mul.wide.u32 	%rd3, %r1, 4;
	add.s64 	%rd4, %rd2, %rd3;
	ld.global.u32 	%r2, [%rd4];
	add.s32 	%r3, %r2, 1;
	st.global.u32 	[%rd4], %r3;
	ret;

}


// ===== COMPILED SASS (sm_100) =====

	.target	sm_100

	.elftype	@"ET_EXEC"


//--------------------- .note.nv.tkinfo           --------------------------
	.section	.note.nv.tkinfo,"",@"SHT_NOTE"
	.sectionflags	@"SHF_NOTE_NV_TKINFO"
	.tkinfo
        /*0018*/ 	.word	0x00000002
        /*0030*/ 	.string	""
        /*0030*/ 	.string	"ptxas"
        /*0030*/ 	.string	"Cuda compilation tools, release 13.0, V13.0.88"
        /*0030*/ 	.string	"Build cuda_13.0.r13.0/compiler.36424714_0"
        /*0030*/ 	.string	"-arch sm_100 -m 64 "



//--------------------- .note.nv.cuinfo           --------------------------
	.section	.note.nv.cuinfo,"",@"SHT_NOTE"
	.sectionflags	@"SHF_NOTE_NV_CUINFO"
        /*0018*/ 	.short	0x0002
        /*001a*/ 	.short	0x0064
        /*001c*/ 	.short	0x0082
	.zero		2


//--------------------- .nv.info                  --------------------------
	.section	.nv.info,"",@"SHT_CUDA_INFO"
	.align	4


	//----- nvinfo : EIATTR_REGCOUNT
	.align		4
        /*0000*/ 	.byte	0x04, 0x2f
        /*0002*/ 	.short	(.L_1 - .L_0)
	.align		4
.L_0:
        /*0004*/ 	.word	index@(_Z3sumPiS_S_)
        /*0008*/ 	.word	0x00000008


	//----- nvinfo : EIATTR_FRAME_SIZE
	.align		4
.L_1:
        /*000c*/ 	.byte	0x04, 0x11
        /*000e*/ 	.short	(.L_3 - .L_2)
	.align		4
.L_2:
        /*0010*/ 	.word	index@(_Z3sumPiS_S_)
        /*0014*/ 	.word	0x00000000


	//----- nvinfo : EIATTR_MIN_STACK_SIZE
	.align		4
.L_3:
        /*0018*/ 	.byte	0x04, 0x12
        /*001a*/ 	.short	(.L_5 - .L_4)
	.align		4
.L_4:
        /*001c*/ 	.word	index@(_Z3sumPiS_S_)
        /*0020*/ 	.word	0x00000000
.L_5:


//--------------------- .nv.compat                --------------------------
	.section	.nv.compat,"",@"SHT_CUDA_COMPAT_INFO"
	.align	4
        /*0000*/ 	.byte	0x02, 0x09, 0x00, 0x00, 0x02, 0x02, 0x01, 0x00, 0x02, 0x05, 0x05, 0x00, 0x03, 0x07, 0x01, 0x01
        /*0010*/ 	.byte	0x02, 0x03, 0x00, 0x00, 0x02, 0x06, 0x01, 0x00, 0x04, 0x0b, 0x08, 0x00, 0x09, 0x00, 0x00, 0x00
        /*0020*/ 	.byte	0x00, 0x00, 0x00, 0x00


//--------------------- .nv.info._Z3sumPiS_S_     --------------------------
	.section	.nv.info._Z3sumPiS_S_,"",@"SHT_CUDA_INFO"
	.sectionflags	@""
	.align	4


	//----- nvinfo : EIATTR_CUDA_API_VERSION
	.align		4
        /*0000*/ 	.byte	0x04, 0x37
        /*0002*/ 	.short	(.L_7 - .L_6)
.L_6:
        /*0004*/ 	.word	0x00000082


	//----- nvinfo : EIATTR_KPARAM_INFO
	.align		4
.L_7:
        /*0008*/ 	.byte	0x04, 0x17
        /*000a*/ 	.short	(.L_9 - .L_8)
.L_8:
        /*000c*/ 	.word	0x00000000
        /*0010*/ 	.short	0x0002
        /*0012*/ 	.short	0x0010
        /*0014*/ 	.byte	0x00, 0xf5, 0x21, 0x00


	//----- nvinfo : EIATTR_KPARAM_INFO
	.align		4
.L_9:
        /*0018*/ 	.byte	0x04, 0x17
        /*001a*/ 	.short	(.L_11 - .L_10)
.L_10:
        /*001c*/ 	.word	0x00000000
        /*0020*/ 	.short	0x0001
        /*0022*/ 	.short	0x0008
        /*0024*/ 	.byte	0x00, 0xf5, 0x21, 0x00


	//----- nvinfo : EIATTR_KPARAM_INFO
	.align		4
.L_11:
        /*0028*/ 	.byte	0x04, 0x17
        /*002a*/ 	.short	(.L_13 - .L_12)
.L_12:
        /*002c*/ 	.word	0x00000000
        /*0030*/ 	.short	0x0000
        /*0032*/ 	.short	0x0000
        /*0034*/ 	.byte	0x00, 0xf5, 0x21, 0x00


	//----- nvinfo : EIATTR_SPARSE_MMA_MASK
	.align		4
.L_13:
        /*0038*/ 	.byte	0x03, 0x50
        /*003a*/ 	.short	0x0000


	//----- nvinfo : EIATTR_MAXREG_COUNT
	.align		4
        /*003c*/ 	.byte	0x03, 0x1b
        /*003e*/ 	.short	0x00ff


	//----- nvinfo : EIATTR_MERCURY_ISA_VERSION
	.align		4
        /*0040*/ 	.byte	0x03, 0x5f
        /*0042*/ 	.short	0x0101


	//----- nvinfo : EIATTR_VRC_CTA_INIT_COUNT
	.align		4
        /*0044*/ 	.byte	0x02, 0x4a
	.zero		1
	.zero		1


	//----- nvinfo : EIATTR_EXIT_INSTR_OFFSETS
	.align		4
        /*0048*/ 	.byte	0x04, 0x1c
        /*004a*/ 	.short	(.L_15 - .L_14)


	//   ....[0]....
.L_14:
        /*004c*/ 	.word	0x00000080


	//----- nvinfo : EIATTR_CBANK_PARAM_SIZE
	.align		4
.L_15:
        /*0050*/ 	.byte	0x03, 0x19
        /*0052*/ 	.short	0x0018


	//----- nvinfo : EIATTR_PARAM_CBANK
	.align		4
        /*0054*/ 	.byte	0x04, 0x0a
        /*0056*/ 	.short	(.L_17 - .L_16)
	.align		4
.L_16:
        /*0058*/ 	.word	index@(.nv.constant0._Z3sumPiS_S_)
        /*005c*/ 	.short	0x0380
        /*005e*/ 	.short	0x0018


	//----- nvinfo : EIATTR_SW_WAR
	.align		4
.L_17:
        /*0060*/ 	.byte	0x04, 0x36
        /*0062*/ 	.short	(.L_19 - .L_18)
.L_18:
        /*0064*/ 	.word	0x00000008
.L_19:


//--------------------- .nv.callgraph             --------------------------
	.section	.nv.callgraph,"",@"SHT_CUDA_CALLGRAPH"
	.align	4
	.sectionentsize	8
	.align		4
        /*0000*/ 	.word	0x00000000
	.align		4
        /*0004*/ 	.word	0xffffffff
	.align		4
        /*0008*/ 	.word	0x00000000
	.align		4
        /*000c*/ 	.word	0xfffffffe
	.align		4
        /*0010*/ 	.word	0x00000000
	.align		4
        /*0014*/ 	.word	0xfffffffd
	.align		4
        /*0018*/ 	.word	0x00000000
	.align		4
        /*001c*/ 	.word	0xfffffffc


//--------------------- .text._Z3sumPiS_S_        --------------------------
	.section	.text._Z3sumPiS_S_,"ax",@progbits
	.align	128
        .global         _Z3sumPiS_S_
        .type           _Z3sumPiS_S_,@function
        .size           _Z3sumPiS_S_,(.L_x_1 - _Z3sumPiS_S_)
        .other          _Z3sumPiS_S_,@"STO_CUDA_ENTRY STV_DEFAULT"
_Z3sumPiS_S_:
.text._Z3sumPiS_S_:
[----:B------:R-:W-:Y:S01]  /*0000*/  LDC R1, c[0x0][0x37c] ;  /* 0x0000df00ff017b82 */ /* 0x000fe20000000800 */
[----:B------:R-:W0:Y:S07]  /*0010*/  S2R R5, SR_TID.X ;  /* 0x0000000000057919 */ /* 0x000e2e0000002100 */
[----:B------:R-:W0:Y:S01]  /*0020*/  LDC.64 R2, c[0x0][0x380] ;  /* 0x0000e000ff027b82 */ /* 0x000e220000000a00 */
[----:B------:R-:W1:Y:S01]  /*0030*/  LDCU.64 UR4, c[0x0][0x358] ;  /* 0x00006b00ff0477ac */ /* 0x000e620008000a00 */
[----:B0-----:R-:W-:-:S05]  /*0040*/  IMAD.WIDE.U32 R2, R5, 0x4, R2 ;  /* 0x0000000405027825 */ /* 0x001fca00078e0002 */
[----:B-1----:R-:W2:Y:S02]  /*0050*/  LDG.E R0, desc[UR4][R2.64] ;  /* 0x0000000402007981 */ /* 0x002ea4000c1e1900 */
[----:B--2---:R-:W-:-:S05]  /*0060*/  IADD3 R5, PT, PT, R0, 0x1, RZ ;  /* 0x0000000100057810 */ /* 0x004fca0007ffe0ff */
[----:B------:R-:W-:Y:S01]  /*0070*/  STG.E desc[UR4][R2.64], R5 ;  /* 0x0000000502007986 */ /* 0x000fe2000c101904 */
[----:B------:R-:W-:Y:S05]  /*0080*/  EXIT ;  /* 0x000000000000794d */ /* 0x000fea0003800000 */
.L_x_0:
[----:B------:R-:W-:-:S00]  /*0090*/  BRA `(.L_x_0) ;  /* 0xfffffffc00fc7947 */ /* 0x000fc0000383ffff */
[----:B------:R-:W-:-:S00]  /*00a0*/  NOP ;  /* 0x0000000000007918 */ /* 0x000fc00000000000 */
        /* <DEDUP_REMOVED lines=13> */
.L_x_1:


//--------------------- .nv.shared.reserved.0     --------------------------
	.section	.nv.shared.reserved.0,"aw",@nobits
	.weak		__nv_reservedSMEM_offset_0_alias
	.size		__nv_reservedSMEM_offset_0_alias, 0, 64
	.other		__nv_reservedSMEM_offset_0_alias,@"STO_CUDA_RESERVED_SHARED STV_DEFAULT"
__nv_reservedSMEM_offset_0_alias:
	.zero		0
	.zero		64


//--------------------- .nv.constant0._Z3sumPiS_S_ --------------------------
	.section	.nv.constant0._Z3sumPiS_S_,"a",@progbits
	.sectionflags	@""
	.align	4
.nv.constant0._Z3sumPiS_S_:
	.zero		920


//--------------------- SYMBOLS --------------------------

	.type		.nv.reservedSmem.offset0,@object
	.size		.nv.reservedSmem.offset0,0x4
